//
// Generated by NVIDIA NVVM Compiler
//
// Compiler Build ID: CL-36424714
// Cuda compilation tools, release 13.0, V13.0.88
// Based on NVVM 20.0.0
//

.version 9.0
.target sm_100
.address_size 64

	// .globl	_Z4multPiS_S_iii

.visible .entry _Z4multPiS_S_iii(
	.param .u64 .ptr .align 1 _Z4multPiS_S_iii_param_0,
	.param .u64 .ptr .align 1 _Z4multPiS_S_iii_param_1,
	.param .u64 .ptr .align 1 _Z4multPiS_S_iii_param_2,
	.param .u32 _Z4multPiS_S_iii_param_3,
	.param .u32 _Z4multPiS_S_iii_param_4,
	.param .u32 _Z4multPiS_S_iii_param_5
)
{
	.reg .pred 	%p<22>;
	.reg .b32 	%r<153>;
	.reg .b64 	%rd<47>;
	.reg .b64 	%fd<8>;

	ld.param.u64 	%rd4, [_Z4multPiS_S_iii_param_0];
	ld.param.u64 	%rd5, [_Z4multPiS_S_iii_param_1];
	ld.param.u64 	%rd6, [_Z4multPiS_S_iii_param_2];
	ld.param.u32 	%r57, [_Z4multPiS_S_iii_param_3];
	ld.param.u32 	%r58, [_Z4multPiS_S_iii_param_4];
	ld.param.u32 	%r59, [_Z4multPiS_S_iii_param_5];
	cvta.to.global.u64 	%rd1, %rd5;
	cvta.to.global.u64 	%rd2, %rd4;
	cvta.to.global.u64 	%rd3, %rd6;
	cvt.rn.f64.s32 	%fd1, %r57;
	cvt.rn.f64.s32 	%fd2, %r58;
	div.rn.f64 	%fd3, %fd1, %fd2;
	cvt.rpi.f64.f64 	%fd4, %fd3;
	cvt.rzi.s32.f64 	%r60, %fd4;
	mov.u32 	%r61, %ctaid.x;
	mul.lo.s32 	%r131, %r60, %r61;
	add.s32 	%r62, %r131, %r60;
	min.u32 	%r2, %r62, %r57;
	cvt.rn.f64.s32 	%fd5, %r59;
	div.rn.f64 	%fd6, %fd1, %fd5;
	cvt.rpi.f64.f64 	%fd7, %fd6;
	cvt.rzi.s32.f64 	%r63, %fd7;
	mov.u32 	%r64, %tid.x;
	mul.lo.s32 	%r3, %r63, %r64;
	add.s32 	%r65, %r3, %r63;
	min.u32 	%r4, %r65, %r57;
	setp.ge.s32 	%p1, %r131, %r2;
	@%p1 bra 	$L__BB0_32;
	setp.lt.s32 	%p2, %r57, 1;
	@%p2 bra 	$L__BB0_18;
	add.s32 	%r5, %r57, -1;
	and.b32  	%r6, %r57, 7;
	and.b32  	%r7, %r57, 2147483640;
	and.b32  	%r8, %r57, 1;
	neg.s32 	%r9, %r7;
	shl.b32 	%r10, %r57, 3;
	mul.wide.u32 	%rd39, %r57, 4;
$L__BB0_3:
	setp.lt.s32 	%p12, %r3, %r4;
	@%p12 bra 	$L__BB0_5;
$L__BB0_4:
	add.s32 	%r131, %r131, 1;
	setp.eq.s32 	%p21, %r131, %r2;
	@%p21 bra 	$L__BB0_32;
	bra.uni 	$L__BB0_3;
$L__BB0_5:
	mul.lo.s32 	%r13, %r131, %r57;
	mov.u32 	%r132, %r3;
$L__BB0_6:
	setp.lt.u32 	%p13, %r5, 7;
	mov.b32 	%r141, 0;
	mov.u32 	%r146, %r141;
	@%p13 bra 	$L__BB0_9;
	mov.b32 	%r146, 0;
	mov.u32 	%r133, %r13;
	mov.u32 	%r134, %r132;
	mov.u32 	%r135, %r9;
$L__BB0_8:
	.pragma "nounroll";
	mul.wide.s32 	%rd15, %r133, 4;
	add.s64 	%rd16, %rd2, %rd15;
	ld.global.u32 	%r79, [%rd16];
	mul.wide.s32 	%rd17, %r134, 4;
	add.s64 	%rd18, %rd1, %rd17;
	ld.global.u32 	%r80, [%rd18];
	mad.lo.s32 	%r81, %r80, %r79, %r146;
	ld.global.u32 	%r82, [%rd16+4];
	mul.wide.u32 	%rd19, %r57, 4;
	add.s64 	%rd20, %rd18, %rd19;
	ld.global.u32 	%r83, [%rd20];
	mad.lo.s32 	%r84, %r83, %r82, %r81;
	ld.global.u32 	%r85, [%rd16+8];
	add.s64 	%rd21, %rd20, %rd19;
	ld.global.u32 	%r86, [%rd21];
	mad.lo.s32 	%r87, %r86, %r85, %r84;
	ld.global.u32 	%r88, [%rd16+12];
	add.s64 	%rd22, %rd21, %rd19;
	ld.global.u32 	%r89, [%rd22];
	mad.lo.s32 	%r90, %r89, %r88, %r87;
	ld.global.u32 	%r91, [%rd16+16];
	add.s64 	%rd23, %rd22, %rd19;
	ld.global.u32 	%r92, [%rd23];
	mad.lo.s32 	%r93, %r92, %r91, %r90;
	ld.global.u32 	%r94, [%rd16+20];
	add.s64 	%rd24, %rd23, %rd19;
	ld.global.u32 	%r95, [%rd24];
	mad.lo.s32 	%r96, %r95, %r94, %r93;
	ld.global.u32 	%r97, [%rd16+24];
	add.s64 	%rd25, %rd24, %rd19;
	ld.global.u32 	%r98, [%rd25];
	mad.lo.s32 	%r99, %r98, %r97, %r96;
	ld.global.u32 	%r100, [%rd16+28];
	add.s64 	%rd26, %rd25, %rd19;
	ld.global.u32 	%r101, [%rd26];
	mad.lo.s32 	%r146, %r101, %r100, %r99;
	add.s32 	%r135, %r135, 8;
	add.s32 	%r134, %r134, %r10;
	add.s32 	%r133, %r133, 8;
	setp.ne.s32 	%p14, %r135, 0;
	mov.u32 	%r141, %r7;
	@%p14 bra 	$L__BB0_8;
$L__BB0_9:
	setp.eq.s32 	%p15, %r6, 0;
	@%p15 bra 	$L__BB0_17;
	add.s32 	%r103, %r6, -1;
	setp.lt.u32 	%p16, %r103, 3;
	@%p16 bra 	$L__BB0_12;
	add.s32 	%r104, %r141, %r13;
	mul.wide.s32 	%rd27, %r104, 4;
	add.s64 	%rd28, %rd2, %rd27;
	ld.global.u32 	%r105, [%rd28];
	mad.lo.s32 	%r106, %r141, %r57, %r132;
	mul.wide.s32 	%rd29, %r106, 4;
	add.s64 	%rd30, %rd1, %rd29;
	ld.global.u32 	%r107, [%rd30];
	mad.lo.s32 	%r108, %r107, %r105, %r146;
	ld.global.u32 	%r109, [%rd28+4];
	add.s64 	%rd32, %rd30, %rd39;
	ld.global.u32 	%r110, [%rd32];
	mad.lo.s32 	%r111, %r110, %r109, %r108;
	ld.global.u32 	%r112, [%rd28+8];
	add.s64 	%rd33, %rd32, %rd39;
	ld.global.u32 	%r113, [%rd33];
	mad.lo.s32 	%r114, %r113, %r112, %r111;
	ld.global.u32 	%r115, [%rd28+12];
	add.s64 	%rd34, %rd33, %rd39;
	ld.global.u32 	%r116, [%rd34];
	mad.lo.s32 	%r146, %r116, %r115, %r114;
	add.s32 	%r141, %r141, 4;
$L__BB0_12:
	and.b32  	%r118, %r57, 3;
	setp.eq.s32 	%p17, %r118, 0;
	@%p17 bra 	$L__BB0_17;
	setp.eq.s32 	%p18, %r118, 1;
	@%p18 bra 	$L__BB0_15;
	add.s32 	%r119, %r141, %r13;
	mul.wide.s32 	%rd35, %r119, 4;
	add.s64 	%rd36, %rd2, %rd35;
	ld.global.u32 	%r120, [%rd36];
	mad.lo.s32 	%r121, %r141, %r57, %r132;
	mul.wide.s32 	%rd37, %r121, 4;
	add.s64 	%rd38, %rd1, %rd37;
	ld.global.u32 	%r122, [%rd38];
	mad.lo.s32 	%r123, %r122, %r120, %r146;
	ld.global.u32 	%r124, [%rd36+4];
	add.s64 	%rd40, %rd38, %rd39;
	ld.global.u32 	%r125, [%rd40];
	mad.lo.s32 	%r146, %r125, %r124, %r123;
	add.s32 	%r141, %r141, 2;
$L__BB0_15:
	setp.eq.s32 	%p19, %r8, 0;
	@%p19 bra 	$L__BB0_17;
	add.s32 	%r126, %r141, %r13;
	mul.wide.s32 	%rd41, %r126, 4;
	add.s64 	%rd42, %rd2, %rd41;
	ld.global.u32 	%r127, [%rd42];
	mad.lo.s32 	%r128, %r141, %r57, %r132;
	mul.wide.s32 	%rd43, %r128, 4;
	add.s64 	%rd44, %rd1, %rd43;
	ld.global.u32 	%r129, [%rd44];
	mad.lo.s32 	%r146, %r129, %r127, %r146;
$L__BB0_17:
	add.s32 	%r130, %r132, %r13;
	mul.wide.s32 	%rd45, %r130, 4;
	add.s64 	%rd46, %rd3, %rd45;
	st.global.u32 	[%rd46], %r146;
	add.s32 	%r132, %r132, 1;
	setp.eq.s32 	%p20, %r132, %r4;
	@%p20 bra 	$L__BB0_4;
	bra.uni 	$L__BB0_6;
$L__BB0_18:
	sub.s32 	%r66, %r4, %r3;
	and.b32  	%r39, %r66, 7;
	add.s32 	%r40, %r39, -1;
	and.b32  	%r41, %r66, 3;
	sub.s32 	%r42, %r3, %r4;
	and.b32  	%r43, %r66, -8;
	and.b32  	%r44, %r66, 1;
$L__BB0_19:
	setp.ge.s32 	%p3, %r3, %r4;
	@%p3 bra 	$L__BB0_31;
	setp.gt.u32 	%p4, %r42, -8;
	mul.lo.s32 	%r46, %r131, %r57;
	mov.u32 	%r150, %r3;
	@%p4 bra 	$L__BB0_23;
	mov.b32 	%r149, 0;
	mov.u32 	%r150, %r3;
$L__BB0_22:
	.pragma "nounroll";
	add.s32 	%r68, %r150, %r46;
	mul.wide.s32 	%rd7, %r68, 4;
	add.s64 	%rd8, %rd3, %rd7;
	mov.b32 	%r69, 0;
	st.global.u32 	[%rd8], %r69;
	st.global.u32 	[%rd8+4], %r69;
	st.global.u32 	[%rd8+8], %r69;
	st.global.u32 	[%rd8+12], %r69;
	st.global.u32 	[%rd8+16], %r69;
	st.global.u32 	[%rd8+20], %r69;
	st.global.u32 	[%rd8+24], %r69;
	st.global.u32 	[%rd8+28], %r69;
	add.s32 	%r150, %r150, 8;
	add.s32 	%r149, %r149, 8;
	setp.ne.s32 	%p5, %r149, %r43;
	@%p5 bra 	$L__BB0_22;
$L__BB0_23:
	setp.eq.s32 	%p6, %r39, 0;
	@%p6 bra 	$L__BB0_31;
	setp.lt.u32 	%p7, %r40, 3;
	@%p7 bra 	$L__BB0_26;
	add.s32 	%r70, %r150, %r46;
	mul.wide.s32 	%rd9, %r70, 4;
	add.s64 	%rd10, %rd3, %rd9;
	mov.b32 	%r71, 0;
	st.global.u32 	[%rd10], %r71;
	st.global.u32 	[%rd10+4], %r71;
	st.global.u32 	[%rd10+8], %r71;
	st.global.u32 	[%rd10+12], %r71;
	add.s32 	%r150, %r150, 4;
$L__BB0_26:
	setp.eq.s32 	%p8, %r41, 0;
	@%p8 bra 	$L__BB0_31;
	setp.eq.s32 	%p9, %r41, 1;
	@%p9 bra 	$L__BB0_29;
	add.s32 	%r72, %r150, %r46;
	mul.wide.s32 	%rd11, %r72, 4;
	add.s64 	%rd12, %rd3, %rd11;
	mov.b32 	%r73, 0;
	st.global.u32 	[%rd12], %r73;
	st.global.u32 	[%rd12+4], %r73;
	add.s32 	%r150, %r150, 2;
$L__BB0_29:
	setp.eq.s32 	%p10, %r44, 0;
	@%p10 bra 	$L__BB0_31;
	add.s32 	%r74, %r150, %r46;
	mul.wide.s32 	%rd13, %r74, 4;
	add.s64 	%rd14, %rd3, %rd13;
	mov.b32 	%r75, 0;
	st.global.u32 	[%rd14], %r75;
$L__BB0_31:
	add.s32 	%r131, %r131, 1;
	setp.ne.s32 	%p11, %r131, %r2;
	@%p11 bra 	$L__BB0_19;
$L__BB0_32:
	ret;

}


// ===== COMPILED SASS (sm_100) =====

	.target	sm_100

	.elftype	@"ET_EXEC"


//--------------------- .note.nv.tkinfo           --------------------------
	.section	.note.nv.tkinfo,"",@"SHT_NOTE"
	.sectionflags	@"SHF_NOTE_NV_TKINFO"
	.tkinfo
        /*0018*/ 	.word	0x00000002
        /*0030*/ 	.string	""
        /*0030*/ 	.string	"ptxas"
        /*0030*/ 	.string	"Cuda compilation tools, release 13.0, V13.0.88"
        /*0030*/ 	.string	"Build cuda_13.0.r13.0/compiler.36424714_0"
        /*0030*/ 	.string	"-arch sm_100 -m 64 "



//--------------------- .note.nv.cuinfo           --------------------------
	.section	.note.nv.cuinfo,"",@"SHT_NOTE"
	.sectionflags	@"SHF_NOTE_NV_CUINFO"
        /*0018*/ 	.short	0x0002
        /*001a*/ 	.short	0x0064
        /*001c*/ 	.short	0x0082
	.zero		2


//--------------------- .nv.info                  --------------------------
	.section	.nv.info,"",@"SHT_CUDA_INFO"
	.align	4


	//----- nvinfo : EIATTR_REGCOUNT
	.align		4
        /*0000*/ 	.byte	0x04, 0x2f
        /*0002*/ 	.short	(.L_1 - .L_0)
	.align		4
.L_0:
        /*0004*/ 	.word	index@(_Z4multPiS_S_iii)
        /*0008*/ 	.word	0x00000020


	//----- nvinfo : EIATTR_FRAME_SIZE
	.align		4
.L_1:
        /*000c*/ 	.byte	0x04, 0x11
        /*000e*/ 	.short	(.L_3 - .L_2)
	.align		4
.L_2:
        /*0010*/ 	.word	index@($__internal_0_$__cuda_sm20_div_rn_f64_full)
        /*0014*/ 	.word	0x00000000


	//----- nvinfo : EIATTR_FRAME_SIZE
	.align		4
.L_3:
        /*0018*/ 	.byte	0x04, 0x11
        /*001a*/ 	.short	(.L_5 - .L_4)
	.align		4
.L_4:
        /*001c*/ 	.word	index@(_Z4multPiS_S_iii)
        /*0020*/ 	.word	0x00000000


	//----- nvinfo : EIATTR_MIN_STACK_SIZE
	.align		4
.L_5:
        /*0024*/ 	.byte	0x04, 0x12
        /*0026*/ 	.short	(.L_7 - .L_6)
	.align		4
.L_6:
        /*0028*/ 	.word	index@(_Z4multPiS_S_iii)
        /*002c*/ 	.word	0x00000000
.L_7:


//--------------------- .nv.compat                --------------------------
	.section	.nv.compat,"",@"SHT_CUDA_COMPAT_INFO"
	.align	4
        /*0000*/ 	.byte	0x02, 0x09, 0x00, 0x00, 0x02, 0x02, 0x01, 0x00, 0x02, 0x05, 0x05, 0x00, 0x03, 0x07, 0x01, 0x01
        /*0010*/ 	.byte	0x02, 0x03, 0x00, 0x00, 0x02, 0x06, 0x01, 0x00, 0x04, 0x0b, 0x08, 0x00, 0x01, 0x00, 0x00, 0x00
        /*0020*/ 	.byte	0x00, 0x00, 0x00, 0x00


//--------------------- .nv.info._Z4multPiS_S_iii --------------------------
	.section	.nv.info._Z4multPiS_S_iii,"",@"SHT_CUDA_INFO"
	.sectionflags	@""
	.align	4


	//----- nvinfo : EIATTR_CUDA_API_VERSION
	.align		4
        /*0000*/ 	.byte	0x04, 0x37
        /*0002*/ 	.short	(.L_9 - .L_8)
.L_8:
        /*0004*/ 	.word	0x00000082


	//----- nvinfo : EIATTR_KPARAM_INFO
	.align		4
.L_9:
        /*0008*/ 	.byte	0x04, 0x17
        /*000a*/ 	.short	(.L_11 - .L_10)
.L_10:
        /*000c*/ 	.word	0x00000000
        /*0010*/ 	.short	0x0005
        /*0012*/ 	.short	0x0020
        /*0014*/ 	.byte	0x00, 0xf0, 0x11, 0x00


	//----- nvinfo : EIATTR_KPARAM_INFO
	.align		4
.L_11:
        /*0018*/ 	.byte	0x04, 0x17
        /*001a*/ 	.short	(.L_13 - .L_12)
.L_12:
        /*001c*/ 	.word	0x00000000
        /*0020*/ 	.short	0x0004
        /*0022*/ 	.short	0x001c
        /*0024*/ 	.byte	0x00, 0xf0, 0x11, 0x00


	//----- nvinfo : EIATTR_KPARAM_INFO
	.align		4
.L_13:
        /*0028*/ 	.byte	0x04, 0x17
        /*002a*/ 	.short	(.L_15 - .L_14)
.L_14:
        /*002c*/ 	.word	0x00000000
        /*0030*/ 	.short	0x0003
        /*0032*/ 	.short	0x0018
        /*0034*/ 	.byte	0x00, 0xf0, 0x11, 0x00


	//----- nvinfo : EIATTR_KPARAM_INFO
	.align		4
.L_15:
        /*0038*/ 	.byte	0x04, 0x17
        /*003a*/ 	.short	(.L_17 - .L_16)
.L_16:
        /*003c*/ 	.word	0x00000000
        /*0040*/ 	.short	0x0002
        /*0042*/ 	.short	0x0010
        /*0044*/ 	.byte	0x00, 0xf5, 0x21, 0x00


	//----- nvinfo : EIATTR_KPARAM_INFO
	.align		4
.L_17:
        /*0048*/ 	.byte	0x04, 0x17
        /*004a*/ 	.short	(.L_19 - .L_18)
.L_18:
        /*004c*/ 	.word	0x00000000
        /*0050*/ 	.short	0x0001
        /*0052*/ 	.short	0x0008
        /*0054*/ 	.byte	0x00, 0xf5, 0x21, 0x00


	//----- nvinfo : EIATTR_KPARAM_INFO
	.align		4
.L_19:
        /*0058*/ 	.byte	0x04, 0x17
        /*005a*/ 	.short	(.L_21 - .L_20)
.L_20:
        /*005c*/ 	.word	0x00000000
        /*0060*/ 	.short	0x0000
        /*0062*/ 	.short	0x0000
        /*0064*/ 	.byte	0x00, 0xf5, 0x21, 0x00


	//----- nvinfo : EIATTR_SPARSE_MMA_MASK
	.align		4
.L_21:
        /*0068*/ 	.byte	0x03, 0x50
        /*006a*/ 	.short	0x0000


	//----- nvinfo : EIATTR_MAXREG_COUNT
	.align		4
        /*006c*/ 	.byte	0x03, 0x1b
        /*006e*/ 	.short	0x00ff


	//----- nvinfo : EIATTR_MERCURY_ISA_VERSION
	.align		4
        /*0070*/ 	.byte	0x03, 0x5f
        /*0072*/ 	.short	0x0101


	//----- nvinfo : EIATTR_VRC_CTA_INIT_COUNT
	.align		4
        /*0074*/ 	.byte	0x02, 0x4a
	.zero		1
	.zero		1


	//----- nvinfo : EIATTR_EXIT_INSTR_OFFSETS
	.align		4
        /*0078*/ 	.byte	0x04, 0x1c
        /*007a*/ 	.short	(.L_23 - .L_22)


	//   ....[0]....
.L_22:
        /*007c*/ 	.word	0x00000340


	//   ....[1]....
        /*0080*/ 	.word	0x00000bb0


	//   ....[2]....
        /*0084*/ 	.word	0x00001000


	//----- nvinfo : EIATTR_CRS_STACK_SIZE
	.align		4
.L_23:
        /*0088*/ 	.byte	0x04, 0x1e
        /*008a*/ 	.short	(.L_25 - .L_24)
.L_24:
        /*008c*/ 	.word	0x00000000


	//----- nvinfo : EIATTR_CBANK_PARAM_SIZE
	.align		4
.L_25:
        /*0090*/ 	.byte	0x03, 0x19
        /*0092*/ 	.short	0x0024


	//----- nvinfo : EIATTR_PARAM_CBANK
	.align		4
        /*0094*/ 	.byte	0x04, 0x0a
        /*0096*/ 	.short	(.L_27 - .L_26)
	.align		4
.L_26:
        /*0098*/ 	.word	index@(.nv.constant0._Z4multPiS_S_iii)
        /*009c*/ 	.short	0x0380
        /*009e*/ 	.short	0x0024


	//----- nvinfo : EIATTR_SW_WAR
	.align		4
.L_27:
        /*00a0*/ 	.byte	0x04, 0x36
        /*00a2*/ 	.short	(.L_29 - .L_28)
.L_28:
        /*00a4*/ 	.word	0x00000008
.L_29:


//--------------------- .nv.callgraph             --------------------------
	.section	.nv.callgraph,"",@"SHT_CUDA_CALLGRAPH"
	.align	4
	.sectionentsize	8
	.align		4
        /*0000*/ 	.word	0x00000000
	.align		4
        /*0004*/ 	.word	0xffffffff
	.align		4
        /*0008*/ 	.word	0x00000000
	.align		4
        /*000c*/ 	.word	0xfffffffe
	.align		4
        /*0010*/ 	.word	0x00000000
	.align		4
        /*0014*/ 	.word	0xfffffffd
	.align		4
        /*0018*/ 	.word	0x00000000
	.align		4
        /*001c*/ 	.word	0xfffffffc


//--------------------- .text._Z4multPiS_S_iii    --------------------------
	.section	.text._Z4multPiS_S_iii,"ax",@progbits
	.align	128
        .global         _Z4multPiS_S_iii
        .type           _Z4multPiS_S_iii,@function
        .size           _Z4multPiS_S_iii,(.L_x_25 - _Z4multPiS_S_iii)
        .other          _Z4multPiS_S_iii,@"STO_CUDA_ENTRY STV_DEFAULT"
_Z4multPiS_S_iii:
.text._Z4multPiS_S_iii:
[----:B------:R-:W-:Y:S01]  /*0000*/  LDC R1, c[0x0][0x37c] ;  /* 0x0000df00ff017b82 */ /* 0x000fe20000000800 */
[----:B------:R-:W0:Y:S01]  /*0010*/  LDCU.64 UR4, c[0x0][0x398] ;  /* 0x00007300ff0477ac */ /* 0x000e220008000a00 */
[----:B------:R-:W-:Y:S01]  /*0020*/  IMAD.MOV.U32 R2, RZ, RZ, 0x1 ;  /* 0x00000001ff027424 */ /* 0x000fe200078e00ff */
[----:B0-----:R-:W0:Y:S08]  /*0030*/  I2F.F64 R4, UR5 ;  /* 0x0000000500047d12 */ /* 0x001e300008201c00 */
[----:B0-----:R-:W0:Y:S02]  /*0040*/  MUFU.RCP64H R3, R5 ;  /* 0x0000000500037308 */ /* 0x001e240000001800 */
[----:B0-----:R-:W-:-:S08]  /*0050*/  DFMA R6, -R4, R2, 1 ;  /* 0x3ff000000406742b */ /* 0x001fd00000000102 */
[----:B------:R-:W-:-:S08]  /*0060*/  DFMA R6, R6, R6, R6 ;  /* 0x000000060606722b */ /* 0x000fd00000000006 */
[----:B------:R-:W-:Y:S02]  /*0070*/  DFMA R2, R2, R6, R2 ;  /* 0x000000060202722b */ /* 0x000fe40000000002 */
[----:B------:R-:W0:Y:S06]  /*0080*/  I2F.F64 R6, UR4 ;  /* 0x0000000400067d12 */ /* 0x000e2c0008201c00 */
[----:B------:R-:W-:-:S08]  /*0090*/  DFMA R8, -R4, R2, 1 ;  /* 0x3ff000000408742b */ /* 0x000fd00000000102 */
[----:B------:R-:W-:Y:S01]  /*00a0*/  DFMA R2, R2, R8, R2 ;  /* 0x000000080202722b */ /* 0x000fe20000000002 */
[----:B0-----:R-:W-:-:S07]  /*00b0*/  FSETP.GEU.AND P1, PT, |R7|, 6.5827683646048100446e-37, PT ;  /* 0x036000000700780b */ /* 0x001fce0003f2e200 */
[----:B------:R-:W-:-:S08]  /*00c0*/  DMUL R8, R6, R2 ;  /* 0x0000000206087228 */ /* 0x000fd00000000000 */
[----:B------:R-:W-:-:S08]  /*00d0*/  DFMA R10, -R4, R8, R6 ;  /* 0x00000008040a722b */ /* 0x000fd00000000106 */
[----:B------:R-:W-:-:S10]  /*00e0*/  DFMA R2, R2, R10, R8 ;  /* 0x0000000a0202722b */ /* 0x000fd40000000008 */
[----:B------:R-:W-:-:S05]  /*00f0*/  FFMA R0, RZ, R5, R3 ;  /* 0x00000005ff007223 */ /* 0x000fca0000000003 */
[----:B------:R-:W-:-:S13]  /*0100*/  FSETP.GT.AND P0, PT, |R0|, 1.469367938527859385e-39, PT ;  /* 0x001000000000780b */ /* 0x000fda0003f04200 */
[----:B------:R-:W-:Y:S05]  /*0110*/  @P0 BRA P1, `(.L_x_0) ;  /* 0x0000000000180947 */ /* 0x000fea0000800000 */
[----:B------:R-:W-:Y:S01]  /*0120*/  IMAD.MOV.U32 R10, RZ, RZ, R6 ;  /* 0x000000ffff0a7224 */ /* 0x000fe200078e0006 */
[----:B------:R-:W-:Y:S02]  /*0130*/  MOV R11, R7 ;  /* 0x00000007000b7202 */ /* 0x000fe40000000f00 */
[----:B------:R-:W-:-:S07]  /*0140*/  MOV R14, 0x160 ;  /* 0x00000160000e7802 */ /* 0x000fce0000000f00 */
[----:B------:R-:W-:Y:S05]  /*0150*/  CALL.REL.NOINC `($__internal_0_$__cuda_sm20_div_rn_f64_full) ;  /* 0x0000000c00ac7944 */ /* 0x000fea0003c00000 */
[----:B------:R-:W-:Y:S02]  /*0160*/  IMAD.MOV.U32 R2, RZ, RZ, R4 ;  /* 0x000000ffff027224 */ /* 0x000fe400078e0004 */
[----:B------:R-:W-:-:S07]  /*0170*/  IMAD.MOV.U32 R3, RZ, RZ, R5 ;  /* 0x000000ffff037224 */ /* 0x000fce00078e0005 */
.L_x_0:
[----:B------:R-:W0:Y:S01]  /*0180*/  LDCU UR4, c[0x0][0x3a0] ;  /* 0x00007400ff0477ac */ /* 0x000e220008000800 */
[----:B------:R-:W-:Y:S01]  /*0190*/  MOV R4, 0x1 ;  /* 0x0000000100047802 */ /* 0x000fe20000000f00 */
[----:B------:R-:W-:Y:S01]  /*01a0*/  F2I.F64.CEIL R3, R2 ;  /* 0x0000000200037311 */ /* 0x000fe20000309100 */
[----:B------:R-:W-:Y:S01]  /*01b0*/  FSETP.GEU.AND P1, PT, |R7|, 6.5827683646048100446e-37, PT ;  /* 0x036000000700780b */ /* 0x000fe20003f2e200 */
[----:B------:R-:W1:Y:S06]  /*01c0*/  LDCU UR5, c[0x0][0x398] ;  /* 0x00007300ff0577ac */ /* 0x000e6c0008000800 */
[----:B0-----:R-:W0:Y:S01]  /*01d0*/  I2F.F64 R8, UR4 ;  /* 0x0000000400087d12 */ /* 0x001e220008201c00 */
[----:B------:R-:W2:Y:S07]  /*01e0*/  S2UR UR4, SR_CTAID.X ;  /* 0x00000000000479c3 */ /* 0x000eae0000002500 */
[----:B0-----:R-:W0:Y:S02]  /*01f0*/  MUFU.RCP64H R5, R9 ;  /* 0x0000000900057308 */ /* 0x001e240000001800 */
[----:B0-----:R-:W-:-:S08]  /*0200*/  DFMA R10, -R8, R4, 1 ;  /* 0x3ff00000080a742b */ /* 0x001fd00000000104 */
[----:B------:R-:W-:-:S08]  /*0210*/  DFMA R10, R10, R10, R10 ;  /* 0x0000000a0a0a722b */ /* 0x000fd0000000000a */
[----:B------:R-:W-:-:S08]  /*0220*/  DFMA R10, R4, R10, R4 ;  /* 0x0000000a040a722b */ /* 0x000fd00000000004 */
[----:B------:R-:W-:-:S08]  /*0230*/  DFMA R4, -R8, R10, 1 ;  /* 0x3ff000000804742b */ /* 0x000fd0000000010a */
[----:B------:R-:W-:-:S08]  /*0240*/  DFMA R4, R10, R4, R10 ;  /* 0x000000040a04722b */ /* 0x000fd0000000000a */
[----:B------:R-:W-:-:S08]  /*0250*/  DMUL R10, R6, R4 ;  /* 0x00000004060a7228 */ /* 0x000fd00000000000 */
[----:B------:R-:W-:-:S08]  /*0260*/  DFMA R12, -R8, R10, R6 ;  /* 0x0000000a080c722b */ /* 0x000fd00000000106 */
[----:B------:R-:W-:-:S10]  /*0270*/  DFMA R4, R4, R12, R10 ;  /* 0x0000000c0404722b */ /* 0x000fd4000000000a */
[----:B------:R-:W-:-:S05]  /*0280*/  FFMA R0, RZ, R9, R5 ;  /* 0x00000009ff007223 */ /* 0x000fca0000000005 */
[----:B------:R-:W-:Y:S01]  /*0290*/  FSETP.GT.AND P0, PT, |R0|, 1.469367938527859385e-39, PT ;  /* 0x001000000000780b */ /* 0x000fe20003f04200 */
[----:B--2---:R-:W-:-:S05]  /*02a0*/  IMAD R0, R3, UR4, RZ ;  /* 0x0000000403007c24 */ /* 0x004fca000f8e02ff */
[----:B-1----:R-:W-:-:S07]  /*02b0*/  VIADDMNMX.U32 R15, R0, R3, UR5, PT ;  /* 0x00000005000f7e46 */ /* 0x002fce000b800003 */
[----:B------:R-:W-:Y:S05]  /*02c0*/  @P0 BRA P1, `(.L_x_1) ;  /* 0x0000000000180947 */ /* 0x000fea0000800000 */
[----:B------:R-:W-:Y:S01]  /*02d0*/  IMAD.MOV.U32 R10, RZ, RZ, R6 ;  /* 0x000000ffff0a7224 */ /* 0x000fe200078e0006 */
[----:B------:R-:W-:Y:S01]  /*02e0*/  MOV R4, R8 ;  /* 0x0000000800047202 */ /* 0x000fe20000000f00 */
[----:B------:R-:W-:Y:S01]  /*02f0*/  IMAD.MOV.U32 R11, RZ, RZ, R7 ;  /* 0x000000ffff0b7224 */ /* 0x000fe200078e0007 */
[----:B------:R-:W-:Y:S01]  /*0300*/  MOV R14, 0x330 ;  /* 0x00000330000e7802 */ /* 0x000fe20000000f00 */
[----:B------:R-:W-:-:S07]  /*0310*/  IMAD.MOV.U32 R5, RZ, RZ, R9 ;  /* 0x000000ffff057224 */ /* 0x000fce00078e0009 */
[----:B------:R-:W-:Y:S05]  /*0320*/  CALL.REL.NOINC `($__internal_0_$__cuda_sm20_div_rn_f64_full) ;  /* 0x0000000c00387944 */ /* 0x000fea0003c00000 */
.L_x_1:
[----:B------:R-:W-:-:S13]  /*0330*/  ISETP.GE.AND P0, PT, R0, R15, PT ;  /* 0x0000000f0000720c */ /* 0x000fda0003f06270 */
[----:B------:R-:W-:Y:S05]  /*0340*/  @P0 EXIT ;  /* 0x000000000000094d */ /* 0x000fea0003800000 */
[----:B------:R-:W0:Y:S01]  /*0350*/  S2R R14, SR_TID.X ;  /* 0x00000000000e7919 */ /* 0x000e220000002100 */
[----:B------:R-:W1:Y:S01]  /*0360*/  LDCU UR4, c[0x0][0x398] ;  /* 0x00007300ff0477ac */ /* 0x000e620008000800 */
[----:B------:R-:W0:Y:S01]  /*0370*/  F2I.F64.CEIL R5, R4 ;  /* 0x0000000400057311 */ /* 0x000e220000309100 */
[----:B------:R-:W2:Y:S01]  /*0380*/  LDCU.64 UR8, c[0x0][0x358] ;  /* 0x00006b00ff0877ac */ /* 0x000ea20008000a00 */
[----:B-1----:R-:W-:Y:S01]  /*0390*/  UISETP.GE.AND UP0, UPT, UR4, 0x1, UPT ;  /* 0x000000010400788c */ /* 0x002fe2000bf06270 */
[----:B0-----:R-:W-:-:S05]  /*03a0*/  IMAD R14, R5, R14, RZ ;  /* 0x0000000e050e7224 */ /* 0x001fca00078e02ff */
[----:B------:R-:W-:-:S03]  /*03b0*/  VIADDMNMX.U32 R17, R14, R5, UR4, PT ;  /* 0x000000040e117e46 */ /* 0x000fc6000b800005 */
[----:B--2---:R-:W-:Y:S05]  /*03c0*/  BRA.U !UP0, `(.L_x_2) ;  /* 0x0000000908007547 */ /* 0x004fea000b800000 */
[----:B------:R-:W-:Y:S02]  /*03d0*/  ULOP3.LUT UR6, UR4, 0x7ffffff8, URZ, 0xc0, !UPT ;  /* 0x7ffffff804067892 */ /* 0x000fe4000f8ec0ff */
[----:B------:R-:W-:Y:S02]  /*03e0*/  UIADD3 UR5, UPT, UPT, UR4, -0x1, URZ ;  /* 0xffffffff04057890 */ /* 0x000fe4000fffe0ff */
[----:B------:R-:W-:Y:S02]  /*03f0*/  ULOP3.LUT UR4, UR4, 0x7, URZ, 0xc0, !UPT ;  /* 0x0000000704047892 */ /* 0x000fe4000f8ec0ff */
[----:B------:R-:W-:Y:S02]  /*0400*/  UIADD3 UR7, UPT, UPT, -UR6, URZ, URZ ;  /* 0x000000ff06077290 */ /* 0x000fe4000fffe1ff */
[----:B------:R-:W-:-:S11]  /*0410*/  UISETP.GE.U32.AND UP0, UPT, UR5, 0x7, UPT ;  /* 0x000000070500788c */ /* 0x000fd6000bf06070 */
.L_x_10:
[----:B------:R-:W-:Y:S01]  /*0420*/  ISETP.GE.AND P0, PT, R14, R17, PT ;  /* 0x000000110e00720c */ /* 0x000fe20003f06270 */
[----:B------:R-:W-:-:S12]  /*0430*/  BSSY.RECONVERGENT B0, `(.L_x_3) ;  /* 0x0000075000007945 */ /* 0x000fd80003800200 */
[----:B0-----:R-:W-:Y:S05]  /*0440*/  @P0 BRA `(.L_x_4) ;  /* 0x0000000400cc0947 */ /* 0x001fea0003800000 */
[----:B------:R-:W0:Y:S01]  /*0450*/  LDCU UR5, c[0x0][0x398] ;  /* 0x00007300ff0577ac */ /* 0x000e220008000800 */
[----:B------:R-:W-:Y:S02]  /*0460*/  IMAD.MOV.U32 R16, RZ, RZ, R14 ;  /* 0x000000ffff107224 */ /* 0x000fe400078e000e */
[----:B0-----:R-:W-:-:S07]  /*0470*/  IMAD R19, R0, UR5, RZ ;  /* 0x0000000500137c24 */ /* 0x001fce000f8e02ff */
.L_x_9:
[----:B0-----:R-:W-:Y:S01]  /*0480*/  MOV R2, RZ ;  /* 0x000000ff00027202 */ /* 0x001fe20000000f00 */
[----:B------:R-:W-:Y:S01]  /*0490*/  IMAD.MOV.U32 R24, RZ, RZ, RZ ;  /* 0x000000ffff187224 */ /* 0x000fe200078e00ff */
[----:B------:R-:W-:Y:S06]  /*04a0*/  BRA.U !UP0, `(.L_x_5) ;  /* 0x0000000108b87547 */ /* 0x000fec000b800000 */
[----:B------:R-:W-:Y:S01]  /*04b0*/  IMAD.MOV.U32 R24, RZ, RZ, RZ ;  /* 0x000000ffff187224 */ /* 0x000fe200078e00ff */
[----:B------:R-:W-:Y:S01]  /*04c0*/  MOV R18, R19 ;  /* 0x0000001300127202 */ /* 0x000fe20000000f00 */
[----:B------:R-:W-:Y:S02]  /*04d0*/  IMAD.MOV.U32 R21, RZ, RZ, R16 ;  /* 0x000000ffff157224 */ /* 0x000fe400078e0010 */
[----:B------:R-:W-:-:S07]  /*04e0*/  IMAD.U32 R20, RZ, RZ, UR7 ;  /* 0x00000007ff147e24 */ /* 0x000fce000f8e00ff */
.L_x_6:
[----:B------:R-:W0:Y:S08]  /*04f0*/  LDC.64 R2, c[0x0][0x380] ;  /* 0x0000e000ff027b82 */ /* 0x000e300000000a00 */
[----:B------:R-:W1:Y:S08]  /*0500*/  LDC.64 R10, c[0x0][0x388] ;  /* 0x0000e200ff0a7b82 */ /* 0x000e700000000a00 */
[----:B------:R-:W2:Y:S01]  /*0510*/  LDC R23, c[0x0][0x398] ;  /* 0x0000e600ff177b82 */ /* 0x000ea20000000800 */
[----:B0-----:R-:W-:-:S05]  /*0520*/  IMAD.WIDE R2, R18, 0x4, R2 ;  /* 0x0000000412027825 */ /* 0x001fca00078e0202 */
[----:B------:R-:W3:Y:S01]  /*0530*/  LDG.E R29, desc[UR8][R2.64] ;  /* 0x00000008021d7981 */ /* 0x000ee2000c1e1900 */
[----:B-1----:R-:W-:-:S03]  /*0540*/  IMAD.WIDE R10, R21, 0x4, R10 ;  /* 0x00000004150a7825 */ /* 0x002fc600078e020a */
[----:B------:R-:W4:Y:S04]  /*0550*/  LDG.E R25, desc[UR8][R2.64+0x4] ;  /* 0x0000040802197981 */ /* 0x000f28000c1e1900 */
[----:B------:R0:W3:Y:S01]  /*0560*/  LDG.E R28, desc[UR8][R10.64] ;  /* 0x000000080a1c7981 */ /* 0x0000e2000c1e1900 */
[----:B--2---:R-:W-:-:S03]  /*0570*/  IMAD.WIDE.U32 R12, R23, 0x4, R10 ;  /* 0x00000004170c7825 */ /* 0x004fc600078e000a */
[----:B------:R-:W2:Y:S04]  /*0580*/  LDG.E R27, desc[UR8][R2.64+0x8] ;  /* 0x00000808021b7981 */ /* 0x000ea8000c1e1900 */
[----:B------:R1:W4:Y:S01]  /*0590*/  LDG.E R22, desc[UR8][R12.64] ;  /* 0x000000080c167981 */ /* 0x000322000c1e1900 */
[----:B------:R-:W-:-:S05]  /*05a0*/  IMAD.WIDE.U32 R6, R23, 0x4, R12 ;  /* 0x0000000417067825 */ /* 0x000fca00078e000c */
[----:B------:R5:W2:Y:S01]  /*05b0*/  LDG.E R26, desc[UR8][R6.64] ;  /* 0x00000008061a7981 */ /* 0x000aa2000c1e1900 */
[----:B------:R-:W-:-:S04]  /*05c0*/  IMAD.WIDE.U32 R8, R23, 0x4, R6 ;  /* 0x0000000417087825 */ /* 0x000fc800078e0006 */
[C---:B------:R-:W-:Y:S02]  /*05d0*/  IMAD.WIDE.U32 R4, R23.reuse, 0x4, R8 ;  /* 0x0000000417047825 */ /* 0x040fe400078e0008 */
[----:B------:R-:W2:Y:S02]  /*05e0*/  LDG.E R9, desc[UR8][R8.64] ;  /* 0x0000000808097981 */ /* 0x000ea4000c1e1900 */
[C---:B0-----:R-:W-:Y:S02]  /*05f0*/  IMAD.WIDE.U32 R10, R23.reuse, 0x4, R4 ;  /* 0x00000004170a7825 */ /* 0x041fe400078e0004 */
[----:B------:R-:W2:Y:S02]  /*0600*/  LDG.E R5, desc[UR8][R4.64] ;  /* 0x0000000804057981 */ /* 0x000ea4000c1e1900 */
[C---:B-1----:R-:W-:Y:S02]  /*0610*/  IMAD.WIDE.U32 R12, R23.reuse, 0x4, R10 ;  /* 0x00000004170c7825 */ /* 0x042fe400078e000a */
[----:B------:R-:W2:Y:S04]  /*0620*/  LDG.E R8, desc[UR8][R2.64+0x18] ;  /* 0x0000180802087981 */ /* 0x000ea8000c1e1900 */
[----:B------:R-:W2:Y:S01]  /*0630*/  LDG.E R4, desc[UR8][R2.64+0x10] ;  /* 0x0000100802047981 */ /* 0x000ea2000c1e1900 */
[----:B-----5:R-:W-:-:S06]  /*0640*/  IMAD.WIDE.U32 R6, R23, 0x4, R12 ;  /* 0x0000000417067825 */ /* 0x020fcc00078e000c */
[----:B------:R-:W5:Y:S01]  /*0650*/  LDG.E R6, desc[UR8][R6.64] ;  /* 0x0000000806067981 */ /* 0x000f62000c1e1900 */
[----:B---3--:R-:W-:-:S03]  /*0660*/  IMAD R24, R29, R28, R24 ;  /* 0x0000001c1d187224 */ /* 0x008fc600078e0218 */
[----:B------:R-:W3:Y:S04]  /*0670*/  LDG.E R28, desc[UR8][R2.64+0xc] ;  /* 0x00000c08021c7981 */ /* 0x000ee8000c1e1900 */
[----:B------:R-:W5:Y:S04]  /*0680*/  LDG.E R29, desc[UR8][R10.64] ;  /* 0x000000080a1d7981 */ /* 0x000f68000c1e1900 */
[----:B------:R-:W5:Y:S04]  /*0690*/  LDG.E R10, desc[UR8][R2.64+0x14] ;  /* 0x00001408020a7981 */ /* 0x000f68000c1e1900 */
[----:B------:R0:W5:Y:S04]  /*06a0*/  LDG.E R11, desc[UR8][R2.64+0x1c] ;  /* 0x00001c08020b7981 */ /* 0x000168000c1e1900 */
[----:B------:R-:W0:Y:S01]  /*06b0*/  LDG.E R3, desc[UR8][R12.64] ;  /* 0x000000080c037981 */ /* 0x000e22000c1e1900 */
[----:B----4-:R-:W-:Y:S01]  /*06c0*/  IMAD R22, R25, R22, R24 ;  /* 0x0000001619167224 */ /* 0x010fe200078e0218 */
[----:B------:R-:W-:-:S03]  /*06d0*/  IADD3 R20, PT, PT, R20, 0x8, RZ ;  /* 0x0000000814147810 */ /* 0x000fc60007ffe0ff */
[----:B--2---:R-:W-:Y:S01]  /*06e0*/  IMAD R22, R27, R26, R22 ;  /* 0x0000001a1b167224 */ /* 0x004fe200078e0216 */
[----:B------:R-:W-:Y:S01]  /*06f0*/  ISETP.NE.AND P0, PT, R20, RZ, PT ;  /* 0x000000ff1400720c */ /* 0x000fe20003f05270 */
[----:B------:R-:W-:Y:S02]  /*0700*/  IMAD R21, R23, 0x8, R21 ;  /* 0x0000000817157824 */ /* 0x000fe400078e0215 */
[----:B------:R-:W-:Y:S02]  /*0710*/  VIADD R18, R18, 0x8 ;  /* 0x0000000812127836 */ /* 0x000fe40000000000 */
[----:B---3--:R-:W-:-:S04]  /*0720*/  IMAD R9, R28, R9, R22 ;  /* 0x000000091c097224 */ /* 0x008fc800078e0216 */
[----:B------:R-:W-:-:S04]  /*0730*/  IMAD R4, R4, R5, R9 ;  /* 0x0000000504047224 */ /* 0x000fc800078e0209 */
[----:B-----5:R-:W-:-:S04]  /*0740*/  IMAD R4, R10, R29, R4 ;  /* 0x0000001d0a047224 */ /* 0x020fc800078e0204 */
[----:B0-----:R-:W-:-:S04]  /*0750*/  IMAD R3, R8, R3, R4 ;  /* 0x0000000308037224 */ /* 0x001fc800078e0204 */
[----:B------:R-:W-:Y:S01]  /*0760*/  IMAD R24, R11, R6, R3 ;  /* 0x000000060b187224 */ /* 0x000fe200078e0203 */
[----:B------:R-:W-:Y:S06]  /*0770*/  @P0 BRA `(.L_x_6) ;  /* 0xfffffffc005c0947 */ /* 0x000fec000383ffff */
[----:B------:R-:W-:-:S07]  /*0780*/  MOV R2, UR6 ;  /* 0x0000000600027c02 */ /* 0x000fce0008000f00 */
.L_x_5:
[----:B------:R-:W-:-:S09]  /*0790*/  UISETP.NE.AND UP1, UPT, UR4, URZ, UPT ;  /* 0x000000ff0400728c */ /* 0x000fd2000bf25270 */
[----:B------:R-:W-:Y:S05]  /*07a0*/  BRA.U !UP1, `(.L_x_7) ;  /* 0x0000000109d87547 */ /* 0x000fea000b800000 */
[----:B------:R-:W0:Y:S01]  /*07b0*/  LDC R3, c[0x0][0x398] ;  /* 0x0000e600ff037b82 */ /* 0x000e220000000800 */
[----:B------:R-:W-:-:S04]  /*07c0*/  UIADD3 UR5, UPT, UPT, UR4, -0x1, URZ ;  /* 0xffffffff04057890 */ /* 0x000fc8000fffe0ff */
[----:B------:R-:W-:Y:S01]  /*07d0*/  UISETP.GE.U32.AND UP1, UPT, UR5, 0x3, UPT ;  /* 0x000000030500788c */ /* 0x000fe2000bf26070 */
[----:B0-----:R-:W-:-:S08]  /*07e0*/  LOP3.LUT P0, R18, R3, 0x3, RZ, 0xc0, !PT ;  /* 0x0000000303127812 */ /* 0x001fd0000780c0ff */
[----:B------:R-:W-:Y:S05]  /*07f0*/  BRA.U !UP1, `(.L_x_8) ;  /* 0x00000001095c7547 */ /* 0x000fea000b800000 */
[----:B------:R-:W0:Y:S01]  /*0800*/  LDC R13, c[0x0][0x398] ;  /* 0x0000e600ff0d7b82 */ /* 0x000e220000000800 */
[----:B------:R-:W-:-:S07]  /*0810*/  IMAD.IADD R9, R19, 0x1, R2 ;  /* 0x0000000113097824 */ /* 0x000fce00078e0202 */
[----:B------:R-:W1:Y:S08]  /*0820*/  LDC.64 R6, c[0x0][0x388] ;  /* 0x0000e200ff067b82 */ /* 0x000e700000000a00 */
[----:B------:R-:W2:Y:S01]  /*0830*/  LDC.64 R4, c[0x0][0x380] ;  /* 0x0000e000ff047b82 */ /* 0x000ea20000000a00 */
[----:B0-----:R-:W-:-:S04]  /*0840*/  IMAD R11, R2, R13, R16 ;  /* 0x0000000d020b7224 */ /* 0x001fc800078e0210 */
[----:B-1----:R-:W-:-:S04]  /*0850*/  IMAD.WIDE R6, R11, 0x4, R6 ;  /* 0x000000040b067825 */ /* 0x002fc800078e0206 */
[----:B--2---:R-:W-:-:S04]  /*0860*/  IMAD.WIDE R4, R9, 0x4, R4 ;  /* 0x0000000409047825 */ /* 0x004fc800078e0204 */
[C---:B------:R-:W-:Y:S01]  /*0870*/  IMAD.WIDE.U32 R8, R13.reuse, 0x4, R6 ;  /* 0x000000040d087825 */ /* 0x040fe200078e0006 */
[----:B------:R-:W2:Y:S04]  /*0880*/  LDG.E R21, desc[UR8][R4.64] ;  /* 0x0000000804157981 */ /* 0x000ea8000c1e1900 */
[----:B------:R-:W2:Y:S01]  /*0890*/  LDG.E R6, desc[UR8][R6.64] ;  /* 0x0000000806067981 */ /* 0x000ea2000c1e1900 */
[----:B------:R-:W-:-:S03]  /*08a0*/  IMAD.WIDE.U32 R10, R13, 0x4, R8 ;  /* 0x000000040d0a7825 */ /* 0x000fc600078e0008 */
[----:B------:R-:W3:Y:S04]  /*08b0*/  LDG.E R8, desc[UR8][R8.64] ;  /* 0x0000000808087981 */ /* 0x000ee8000c1e1900 */
[----:B------:R-:W3:Y:S01]  /*08c0*/  LDG.E R20, desc[UR8][R4.64+0x4] ;  /* 0x0000040804147981 */ /* 0x000ee2000c1e1900 */
[----:B------:R-:W-:-:S03]  /*08d0*/  IMAD.WIDE.U32 R12, R13, 0x4, R10 ;  /* 0x000000040d0c7825 */ /* 0x000fc600078e000a */
[----:B------:R-:W4:Y:S04]  /*08e0*/  LDG.E R22, desc[UR8][R10.64] ;  /* 0x000000080a167981 */ /* 0x000f28000c1e1900 */
[----:B------:R-:W4:Y:S04]  /*08f0*/  LDG.E R23, desc[UR8][R4.64+0x8] ;  /* 0x0000080804177981 */ /* 0x000f28000c1e1900 */
[----:B------:R-:W5:Y:S04]  /*0900*/  LDG.E R25, desc[UR8][R4.64+0xc] ;  /* 0x00000c0804197981 */ /* 0x000f68000c1e1900 */
[----:B------:R-:W5:Y:S01]  /*0910*/  LDG.E R12, desc[UR8][R12.64] ;  /* 0x000000080c0c7981 */ /* 0x000f62000c1e1900 */
[----:B------:R-:W-:-:S02]  /*0920*/  VIADD R2, R2, 0x4 ;  /* 0x0000000402027836 */ /* 0x000fc40000000000 */
[----:B--2---:R-:W-:-:S04]  /*0930*/  IMAD R21, R21, R6, R24 ;  /* 0x0000000615157224 */ /* 0x004fc800078e0218 */
[----:B---3--:R-:W-:-:S04]  /*0940*/  IMAD R20, R20, R8, R21 ;  /* 0x0000000814147224 */ /* 0x008fc800078e0215 */
[----:B----4-:R-:W-:-:S04]  /*0950*/  IMAD R20, R23, R22, R20 ;  /* 0x0000001617147224 */ /* 0x010fc800078e0214 */
[----:B-----5:R-:W-:-:S07]  /*0960*/  IMAD R24, R25, R12, R20 ;  /* 0x0000000c19187224 */ /* 0x020fce00078e0214 */
.L_x_8:
[----:B------:R-:W-:Y:S05]  /*0970*/  @!P0 BRA `(.L_x_7) ;  /* 0x0000000000648947 */ /* 0x000fea0003800000 */
[----:B------:R-:W0:Y:S01]  /*0980*/  LDC.64 R10, c[0x0][0x388] ;  /* 0x0000e200ff0a7b82 */ /* 0x000e220000000a00 */
[----:B------:R-:W-:Y:S02]  /*0990*/  ISETP.NE.AND P0, PT, R18, 0x1, PT ;  /* 0x000000011200780c */ /* 0x000fe40003f05270 */
[----:B------:R-:W-:-:S05]  /*09a0*/  LOP3.LUT P1, RZ, R3, 0x1, RZ, 0xc0, !PT ;  /* 0x0000000103ff7812 */ /* 0x000fca000782c0ff */
[----:B------:R-:W1:Y:S06]  /*09b0*/  LDC.64 R8, c[0x0][0x380] ;  /* 0x0000e000ff087b82 */ /* 0x000e6c0000000a00 */
[C---:B------:R-:W-:Y:S01]  /*09c0*/  @P0 IMAD R21, R2.reuse, R3, R16 ;  /* 0x0000000302150224 */ /* 0x040fe200078e0210 */
[----:B------:R-:W-:Y:S01]  /*09d0*/  @P0 IADD3 R13, PT, PT, R19, R2, RZ ;  /* 0x00000002130d0210 */ /* 0x000fe20007ffe0ff */
[----:B------:R-:W2:Y:S01]  /*09e0*/  LDC.64 R4, c[0x0][0x380] ;  /* 0x0000e000ff047b82 */ /* 0x000ea20000000a00 */
[----:B------:R-:W-:-:S04]  /*09f0*/  @P0 VIADD R2, R2, 0x2 ;  /* 0x0000000202020836 */ /* 0x000fc80000000000 */
[----:B------:R-:W-:-:S03]  /*0a00*/  @P1 IMAD R23, R2, R3, R16 ;  /* 0x0000000302171224 */ /* 0x000fc600078e0210 */
[----:B------:R-:W3:Y:S01]  /*0a10*/  LDC.64 R6, c[0x0][0x388] ;  /* 0x0000e200ff067b82 */ /* 0x000ee20000000a00 */
[----:B0-----:R-:W-:-:S04]  /*0a20*/  @P0 IMAD.WIDE R10, R21, 0x4, R10 ;  /* 0x00000004150a0825 */ /* 0x001fc800078e020a */
[----:B------:R-:W-:Y:S02]  /*0a30*/  @P1 IMAD.IADD R21, R19, 0x1, R2 ;  /* 0x0000000113151824 */ /* 0x000fe400078e0202 */
[----:B-1----:R-:W-:Y:S02]  /*0a40*/  @P0 IMAD.WIDE R8, R13, 0x4, R8 ;  /* 0x000000040d080825 */ /* 0x002fe400078e0208 */
[----:B------:R-:W4:Y:S02]  /*0a50*/  @P0 LDG.E R13, desc[UR8][R10.64] ;  /* 0x000000080a0d0981 */ /* 0x000f24000c1e1900 */
[----:B------:R-:W-:Y:S02]  /*0a60*/  @P0 IMAD.WIDE.U32 R2, R3, 0x4, R10 ;  /* 0x0000000403020825 */ /* 0x000fe400078e000a */
[----:B------:R-:W4:Y:S02]  /*0a70*/  @P0 LDG.E R12, desc[UR8][R8.64] ;  /* 0x00000008080c0981 */ /* 0x000f24000c1e1900 */
[----:B--2---:R-:W-:-:S02]  /*0a80*/  @P1 IMAD.WIDE R4, R21, 0x4, R4 ;  /* 0x0000000415041825 */ /* 0x004fc400078e0204 */
[----:B------:R-:W2:Y:S04]  /*0a90*/  @P0 LDG.E R25, desc[UR8][R8.64+0x4] ;  /* 0x0000040808190981 */ /* 0x000ea8000c1e1900 */
[----:B------:R-:W2:Y:S01]  /*0aa0*/  @P0 LDG.E R2, desc[UR8][R2.64] ;  /* 0x0000000802020981 */ /* 0x000ea2000c1e1900 */
[----:B---3--:R-:W-:-:S03]  /*0ab0*/  @P1 IMAD.WIDE R6, R23, 0x4, R6 ;  /* 0x0000000417061825 */ /* 0x008fc600078e0206 */
[----:B------:R-:W3:Y:S04]  /*0ac0*/  @P1 LDG.E R5, desc[UR8][R4.64] ;  /* 0x0000000804051981 */ /* 0x000ee8000c1e1900 */
[----:B------:R-:W3:Y:S01]  /*0ad0*/  @P1 LDG.E R6, desc[UR8][R6.64] ;  /* 0x0000000806061981 */ /* 0x000ee2000c1e1900 */
[----:B----4-:R-:W-:-:S04]  /*0ae0*/  @P0 IMAD R12, R12, R13, R24 ;  /* 0x0000000d0c0c0224 */ /* 0x010fc800078e0218 */
[----:B--2---:R-:W-:-:S04]  /*0af0*/  @P0 IMAD R24, R25, R2, R12 ;  /* 0x0000000219180224 */ /* 0x004fc800078e020c */
[----:B---3--:R-:W-:-:S07]  /*0b00*/  @P1 IMAD R24, R5, R6, R24 ;  /* 0x0000000605181224 */ /* 0x008fce00078e0218 */
.L_x_7:
[----:B------:R-:W0:Y:S01]  /*0b10*/  LDC.64 R2, c[0x0][0x390] ;  /* 0x0000e400ff027b82 */ /* 0x000e220000000a00 */
[----:B------:R-:W-:Y:S01]  /*0b20*/  IADD3 R5, PT, PT, R19, R16, RZ ;  /* 0x0000001013057210 */ /* 0x000fe20007ffe0ff */
[----:B------:R-:W-:-:S05]  /*0b30*/  VIADD R16, R16, 0x1 ;  /* 0x0000000110107836 */ /* 0x000fca0000000000 */
[----:B------:R-:W-:Y:S01]  /*0b40*/  ISETP.NE.AND P0, PT, R16, R17, PT ;  /* 0x000000111000720c */ /* 0x000fe20003f05270 */
[----:B0-----:R-:W-:-:S05]  /*0b50*/  IMAD.WIDE R2, R5, 0x4, R2 ;  /* 0x0000000405027825 */ /* 0x001fca00078e0202 */
[----:B------:R0:W-:Y:S07]  /*0b60*/  STG.E desc[UR8][R2.64], R24 ;  /* 0x0000001802007986 */ /* 0x0001ee000c101908 */
[----:B------:R-:W-:Y:S05]  /*0b70*/  @P0 BRA `(.L_x_9) ;  /* 0xfffffff800400947 */ /* 0x000fea000383ffff */
.L_x_4:
[----:B------:R-:W-:Y:S05]  /*0b80*/  BSYNC.RECONVERGENT B0 ;  /* 0x0000000000007941 */ /* 0x000fea0003800200 */
.L_x_3:
[----:B------:R-:W-:-:S05]  /*0b90*/  VIADD R0, R0, 0x1 ;  /* 0x0000000100007836 */ /* 0x000fca0000000000 */
[----:B------:R-:W-:-:S13]  /*0ba0*/  ISETP.NE.AND P0, PT, R0, R15, PT ;  /* 0x0000000f0000720c */ /* 0x000fda0003f05270 */
[----:B------:R-:W-:Y:S05]  /*0bb0*/  @!P0 EXIT ;  /* 0x000000000000894d */ /* 0x000fea0003800000 */
[----:B------:R-:W-:Y:S05]  /*0bc0*/  BRA `(.L_x_10) ;  /* 0xfffffff800147947 */ /* 0x000fea000383ffff */
.L_x_2:
[C---:B------:R-:W-:Y:S01]  /*0bd0*/  IADD3 R11, PT, PT, -R14.reuse, R17, RZ ;  /* 0x000000110e0b7210 */ /* 0x040fe20007ffe1ff */
[----:B------:R-:W-:-:S03]  /*0be0*/  IMAD.IADD R3, R14, 0x1, -R17 ;  /* 0x000000010e037824 */ /* 0x000fc600078e0a11 */
[----:B------:R-:W-:Y:S02]  /*0bf0*/  LOP3.LUT R10, R11, 0x7, RZ, 0xc0, !PT ;  /* 0x000000070b0a7812 */ /* 0x000fe400078ec0ff */
[----:B------:R-:W-:Y:S02]  /*0c00*/  ISETP.GT.U32.AND P1, PT, R3, -0x8, PT ;  /* 0xfffffff80300780c */ /* 0x000fe40003f24070 */
[----:B------:R-:W-:Y:S01]  /*0c10*/  LOP3.LUT R8, R11, 0x3, RZ, 0xc0, !PT ;  /* 0x000000030b087812 */ /* 0x000fe200078ec0ff */
[----:B------:R-:W-:-:S05]  /*0c20*/  VIADD R2, R10, 0xffffffff ;  /* 0xffffffff0a027836 */ /* 0x000fca0000000000 */
[----:B------:R-:W-:Y:S02]  /*0c30*/  ISETP.GE.U32.AND P0, PT, R2, 0x3, PT ;  /* 0x000000030200780c */ /* 0x000fe40003f06070 */
[----:B------:R-:W-:-:S11]  /*0c40*/  LOP3.LUT R2, R11, 0xfffffff8, RZ, 0xc0, !PT ;  /* 0xfffffff80b027812 */ /* 0x000fd600078ec0ff */
.L_x_18:
[----:B------:R-:W-:Y:S01]  /*0c50*/  ISETP.GE.AND P2, PT, R14, R17, PT ;  /* 0x000000110e00720c */ /* 0x000fe20003f46270 */
[----:B------:R-:W-:-:S12]  /*0c60*/  BSSY.RECONVERGENT B0, `(.L_x_11) ;  /* 0x0000036000007945 */ /* 0x000fd80003800200 */
[----:B012---:R-:W-:Y:S05]  /*0c70*/  @P2 BRA `(.L_x_12) ;  /* 0x0000000000d02947 */ /* 0x007fea0003800000 */
[----:B------:R-:W-:Y:S01]  /*0c80*/  BSSY.RECONVERGENT B1, `(.L_x_13) ;  /* 0x0000016000017945 */ /* 0x000fe20003800200 */
[----:B------:R-:W-:Y:S02]  /*0c90*/  ISETP.NE.AND P3, PT, R10, RZ, PT ;  /* 0x000000ff0a00720c */ /* 0x000fe40003f65270 */
[----:B------:R-:W-:Y:S01]  /*0ca0*/  MOV R3, R14 ;  /* 0x0000000e00037202 */ /* 0x000fe20000000f00 */
[----:B------:R-:W-:Y:S10]  /*0cb0*/  @P1 BRA `(.L_x_14) ;  /* 0x0000000000481947 */ /* 0x000ff40003800000 */
[----:B------:R-:W0:Y:S01]  /*0cc0*/  LDC R12, c[0x0][0x398] ;  /* 0x0000e600ff0c7b82 */ /* 0x000e220000000800 */
[----:B------:R-:W-:Y:S02]  /*0cd0*/  IMAD.MOV.U32 R9, RZ, RZ, RZ ;  /* 0x000000ffff097224 */ /* 0x000fe400078e00ff */
[----:B------:R-:W-:-:S05]  /*0ce0*/  IMAD.MOV.U32 R3, RZ, RZ, R14 ;  /* 0x000000ffff037224 */ /* 0x000fca00078e000e */
[----:B------:R-:W1:Y:S02]  /*0cf0*/  LDC.64 R6, c[0x0][0x390] ;  /* 0x0000e400ff067b82 */ /* 0x000e640000000a00 */
.L_x_15:
[----:B0-2---:R-:W-:Y:S01]  /*0d00*/  IMAD R5, R0, R12, R3 ;  /* 0x0000000c00057224 */ /* 0x005fe200078e0203 */
[----:B------:R-:W-:Y:S01]  /*0d10*/  IADD3 R9, PT, PT, R9, 0x8, RZ ;  /* 0x0000000809097810 */ /* 0x000fe20007ffe0ff */
[----:B------:R-:W-:Y:S02]  /*0d20*/  VIADD R3, R3, 0x8 ;  /* 0x0000000803037836 */ /* 0x000fe40000000000 */
[----:B-1----:R-:W-:Y:S01]  /*0d30*/  IMAD.WIDE R4, R5, 0x4, R6 ;  /* 0x0000000405047825 */ /* 0x002fe200078e0206 */
[----:B------:R-:W-:-:S04]  /*0d40*/  ISETP.NE.AND P2, PT, R9, R2, PT ;  /* 0x000000020900720c */ /* 0x000fc80003f45270 */
[----:B------:R2:W-:Y:S04]  /*0d50*/  STG.E desc[UR8][R4.64], RZ ;  /* 0x000000ff04007986 */ /* 0x0005e8000c101908 */
[----:B------:R2:W-:Y:S04]  /*0d60*/  STG.E desc[UR8][R4.64+0x4], RZ ;  /* 0x000004ff04007986 */ /* 0x0005e8000c101908 */
[----:B------:R2:W-:Y:S04]  /*0d70*/  STG.E desc[UR8][R4.64+0x8], RZ ;  /* 0x000008ff04007986 */ /* 0x0005e8000c101908 */
[----:B------:R2:W-:Y:S04]  /*0d80*/  STG.E desc[UR8][R4.64+0xc], RZ ;  /* 0x00000cff04007986 */ /* 0x0005e8000c101908 */
[----:B------:R2:W-:Y:S04]  /*0d90*/  STG.E desc[UR8][R4.64+0x10], RZ ;  /* 0x000010ff04007986 */ /* 0x0005e8000c101908 */
[----:B------:R2:W-:Y:S04]  /*0da0*/  STG.E desc[UR8][R4.64+0x14], RZ ;  /* 0x000014ff04007986 */ /* 0x0005e8000c101908 */
[----:B------:R2:W-:Y:S04]  /*0db0*/  STG.E desc[UR8][R4.64+0x18], RZ ;  /* 0x000018ff04007986 */ /* 0x0005e8000c101908 */
[----:B------:R2:W-:Y:S01]  /*0dc0*/  STG.E desc[UR8][R4.64+0x1c], RZ ;  /* 0x00001cff04007986 */ /* 0x0005e2000c101908 */
[----:B------:R-:W-:Y:S05]  /*0dd0*/  @P2 BRA `(.L_x_15) ;  /* 0xfffffffc00c82947 */ /* 0x000fea000383ffff */
.L_x_14:
[----:B------:R-:W-:Y:S05]  /*0de0*/  BSYNC.RECONVERGENT B1 ;  /* 0x0000000000017941 */ /* 0x000fea0003800200 */
.L_x_13:
[----:B------:R-:W-:Y:S05]  /*0df0*/  @!P3 BRA `(.L_x_12) ;  /* 0x000000000070b947 */ /* 0x000fea0003800000 */
[----:B------:R-:W-:Y:S01]  /*0e00*/  BSSY.RECONVERGENT B1, `(.L_x_16) ;  /* 0x000000c000017945 */ /* 0x000fe20003800200 */
[----:B------:R-:W-:-:S03]  /*0e10*/  ISETP.NE.AND P2, PT, R8, RZ, PT ;  /* 0x000000ff0800720c */ /* 0x000fc60003f45270 */
[----:B------:R-:W-:Y:S10]  /*0e20*/  @!P0 BRA `(.L_x_17) ;  /* 0x0000000000248947 */ /* 0x000ff40003800000 */
[----:B--2---:R-:W0:Y:S01]  /*0e30*/  LDC.64 R4, c[0x0][0x390] ;  /* 0x0000e400ff047b82 */ /* 0x004e220000000a00 */
[----:B------:R-:W1:Y:S02]  /*0e40*/  LDCU UR4, c[0x0][0x398] ;  /* 0x00007300ff0477ac */ /* 0x000e640008000800 */
[----:B-1----:R-:W-:Y:S02]  /*0e50*/  IMAD R7, R0, UR4, R3 ;  /* 0x0000000400077c24 */ /* 0x002fe4000f8e0203 */
[----:B------:R-:W-:Y:S02]  /*0e60*/  VIADD R3, R3, 0x4 ;  /* 0x0000000403037836 */ /* 0x000fe40000000000 */
[----:B0-----:R-:W-:-:S05]  /*0e70*/  IMAD.WIDE R4, R7, 0x4, R4 ;  /* 0x0000000407047825 */ /* 0x001fca00078e0204 */
[----:B------:R0:W-:Y:S04]  /*0e80*/  STG.E desc[UR8][R4.64], RZ ;  /* 0x000000ff04007986 */ /* 0x0001e8000c101908 */
[----:B------:R0:W-:Y:S04]  /*0e90*/  STG.E desc[UR8][R4.64+0x4], RZ ;  /* 0x000004ff04007986 */ /* 0x0001e8000c101908 */
[----:B------:R0:W-:Y:S04]  /*0ea0*/  STG.E desc[UR8][R4.64+0x8], RZ ;  /* 0x000008ff04007986 */ /* 0x0001e8000c101908 */
[----:B------:R0:W-:Y:S02]  /*0eb0*/  STG.E desc[UR8][R4.64+0xc], RZ ;  /* 0x00000cff04007986 */ /* 0x0001e4000c101908 */
.L_x_17:
[----:B------:R-:W-:Y:S05]  /*0ec0*/  BSYNC.RECONVERGENT B1 ;  /* 0x0000000000017941 */ /* 0x000fea0003800200 */
.L_x_16:
[----:B------:R-:W-:Y:S05]  /*0ed0*/  @!P2 BRA `(.L_x_12) ;  /* 0x000000000038a947 */ /* 0x000fea0003800000 */
[----:B------:R-:W-:Y:S02]  /*0ee0*/  ISETP.NE.AND P2, PT, R8, 0x1, PT ;  /* 0x000000010800780c */ /* 0x000fe40003f45270 */
[----:B------:R-:W-:-:S11]  /*0ef0*/  LOP3.LUT P3, RZ, R11, 0x1, RZ, 0xc0, !PT ;  /* 0x000000010bff7812 */ /* 0x000fd6000786c0ff */
[----:B------:R-:W1:Y:S08]  /*0f00*/  @P2 LDC R9, c[0x0][0x398] ;  /* 0x0000e600ff092b82 */ /* 0x000e700000000800 */
[----:B------:R-:W3:Y:S08]  /*0f10*/  @P3 LDC R12, c[0x0][0x398] ;  /* 0x0000e600ff0c3b82 */ /* 0x000ef00000000800 */
[----:B------:R-:W4:Y:S08]  /*0f20*/  @P2 LDC.64 R6, c[0x0][0x390] ;  /* 0x0000e400ff062b82 */ /* 0x000f300000000a00 */
[----:B0-2---:R-:W0:Y:S01]  /*0f30*/  @P3 LDC.64 R4, c[0x0][0x390] ;  /* 0x0000e400ff043b82 */ /* 0x005e220000000a00 */
[----:B-1----:R-:W-:Y:S01]  /*0f40*/  @P2 IMAD R9, R0, R9, R3 ;  /* 0x0000000900092224 */ /* 0x002fe200078e0203 */
[----:B------:R-:W-:-:S05]  /*0f50*/  @P2 IADD3 R3, PT, PT, R3, 0x2, RZ ;  /* 0x0000000203032810 */ /* 0x000fca0007ffe0ff */
[----:B---3--:R-:W-:Y:S02]  /*0f60*/  @P3 IMAD R3, R0, R12, R3 ;  /* 0x0000000c00033224 */ /* 0x008fe400078e0203 */
[----:B----4-:R-:W-:-:S05]  /*0f70*/  @P2 IMAD.WIDE R6, R9, 0x4, R6 ;  /* 0x0000000409062825 */ /* 0x010fca00078e0206 */
[----:B------:R1:W-:Y:S01]  /*0f80*/  @P2 STG.E desc[UR8][R6.64], RZ ;  /* 0x000000ff06002986 */ /* 0x0003e2000c101908 */
[----:B0-----:R-:W-:-:S03]  /*0f90*/  @P3 IMAD.WIDE R4, R3, 0x4, R4 ;  /* 0x0000000403043825 */ /* 0x001fc600078e0204 */
[----:B------:R1:W-:Y:S04]  /*0fa0*/  @P2 STG.E desc[UR8][R6.64+0x4], RZ ;  /* 0x000004ff06002986 */ /* 0x0003e8000c101908 */
[----:B------:R1:W-:Y:S02]  /*0fb0*/  @P3 STG.E desc[UR8][R4.64], RZ ;  /* 0x000000ff04003986 */ /* 0x0003e4000c101908 */
.L_x_12:
[----:B------:R-:W-:Y:S05]  /*0fc0*/  BSYNC.RECONVERGENT B0 ;  /* 0x0000000000007941 */ /* 0x000fea0003800200 */
.L_x_11:
[----:B------:R-:W-:-:S05]  /*0fd0*/  VIADD R0, R0, 0x1 ;  /* 0x0000000100007836 */ /* 0x000fca0000000000 */
[----:B------:R-:W-:-:S13]  /*0fe0*/  ISETP.NE.AND P2, PT, R0, R15, PT ;  /* 0x0000000f0000720c */ /* 0x000fda0003f45270 */
[----:B------:R-:W-:Y:S05]  /*0ff0*/  @P2 BRA `(.L_x_18) ;  /* 0xfffffffc00142947 */ /* 0x000fea000383ffff */
[----:B------:R-:W-:Y:S05]  /*1000*/  EXIT ;  /* 0x000000000000794d */ /* 0x000fea0003800000 */
        .weak           $__internal_0_$__cuda_sm20_div_rn_f64_full
        .type           $__internal_0_$__cuda_sm20_div_rn_f64_full,@function
        .size           $__internal_0_$__cuda_sm20_div_rn_f64_full,(.L_x_25 - $__internal_0_$__cuda_sm20_div_rn_f64_full)
$__internal_0_$__cuda_sm20_div_rn_f64_full:
[C---:B------:R-:W-:Y:S01]  /*1010*/  FSETP.GEU.AND P0, PT, |R5|.reuse, 1.469367938527859385e-39, PT ;  /* 0x001000000500780b */ /* 0x040fe20003f0e200 */
[----:B------:R-:W-:Y:S01]  /*1020*/  IMAD.MOV.U32 R19, RZ, RZ, 0x1ca00000 ;  /* 0x1ca00000ff137424 */ /* 0x000fe200078e00ff */
[C---:B------:R-:W-:Y:S02]  /*1030*/  LOP3.LUT R2, R5.reuse, 0x800fffff, RZ, 0xc0, !PT ;  /* 0x800fffff05027812 */ /* 0x040fe400078ec0ff */
[----:B------:R-:W-:Y:S02]  /*1040*/  MOV R12, 0x1 ;  /* 0x00000001000c7802 */ /* 0x000fe40000000f00 */
[----:B------:R-:W-:Y:S01]  /*1050*/  LOP3.LUT R3, R2, 0x3ff00000, RZ, 0xfc, !PT ;  /* 0x3ff0000002037812 */ /* 0x000fe200078efcff */
[----:B------:R-:W-:Y:S01]  /*1060*/  IMAD.MOV.U32 R2, RZ, RZ, R4 ;  /* 0x000000ffff027224 */ /* 0x000fe200078e0004 */
[----:B------:R-:W-:-:S05]  /*1070*/  LOP3.LUT R21, R5, 0x7ff00000, RZ, 0xc0, !PT ;  /* 0x7ff0000005157812 */ /* 0x000fca00078ec0ff */
[----:B------:R-:W-:-:S06]  /*1080*/  @!P0 DMUL R2, R4, 8.98846567431157953865e+307 ;  /* 0x7fe0000004028828 */ /* 0x000fcc0000000000 */
[----:B------:R-:W0:Y:S02]  /*1090*/  MUFU.RCP64H R13, R3 ;  /* 0x00000003000d7308 */ /* 0x000e240000001800 */
[----:B0-----:R-:W-:-:S08]  /*10a0*/  DFMA R8, R12, -R2, 1 ;  /* 0x3ff000000c08742b */ /* 0x001fd00000000802 */
[----:B------:R-:W-:-:S08]  /*10b0*/  DFMA R8, R8, R8, R8 ;  /* 0x000000080808722b */ /* 0x000fd00000000008 */
[----:B------:R-:W-:Y:S01]  /*10c0*/  DFMA R12, R12, R8, R12 ;  /* 0x000000080c0c722b */ /* 0x000fe2000000000c */
[----:B------:R-:W-:Y:S01]  /*10d0*/  MOV R9, R11 ;  /* 0x0000000b00097202 */ /* 0x000fe20000000f00 */
[----:B------:R-:W-:-:S03]  /*10e0*/  IMAD.MOV.U32 R8, RZ, RZ, R10 ;  /* 0x000000ffff087224 */ /* 0x000fc600078e000a */
[----:B------:R-:W-:Y:S01]  /*10f0*/  LOP3.LUT R18, R9, 0x7ff00000, RZ, 0xc0, !PT ;  /* 0x7ff0000009127812 */ /* 0x000fe200078ec0ff */
[----:B------:R-:W-:Y:S02]  /*1100*/  IMAD.MOV.U32 R10, RZ, RZ, R8 ;  /* 0x000000ffff0a7224 */ /* 0x000fe400078e0008 */
[C---:B------:R-:W-:Y:S01]  /*1110*/  DFMA R16, R12.reuse, -R2, 1 ;  /* 0x3ff000000c10742b */ /* 0x040fe20000000802 */
[----:B------:R-:W-:Y:S02]  /*1120*/  ISETP.GE.U32.AND P1, PT, R18, R21, PT ;  /* 0x000000151200720c */ /* 0x000fe40003f26070 */
[----:B------:R-:W-:Y:S02]  /*1130*/  MOV R22, R18 ;  /* 0x0000001200167202 */ /* 0x000fe40000000f00 */
[----:B------:R-:W-:Y:S02]  /*1140*/  SEL R11, R19, 0x63400000, !P1 ;  /* 0x63400000130b7807 */ /* 0x000fe40004800000 */
[----:B------:R-:W-:Y:S01]  /*1150*/  FSETP.GEU.AND P1, PT, |R9|, 1.469367938527859385e-39, PT ;  /* 0x001000000900780b */ /* 0x000fe20003f2e200 */
[----:B------:R-:W-:Y:S01]  /*1160*/  DFMA R12, R12, R16, R12 ;  /* 0x000000100c0c722b */ /* 0x000fe2000000000c */
[----:B------:R-:W-:-:S11]  /*1170*/  LOP3.LUT R11, R11, 0x800fffff, R9, 0xf8, !PT ;  /* 0x800fffff0b0b7812 */ /* 0x000fd600078ef809 */
[----:B------:R-:W-:Y:S05]  /*1180*/  @P1 BRA `(.L_x_19) ;  /* 0x0000000000201947 */ /* 0x000fea0003800000 */
[----:B------:R-:W-:Y:S02]  /*1190*/  LOP3.LUT R17, R5, 0x7ff00000, RZ, 0xc0, !PT ;  /* 0x7ff0000005117812 */ /* 0x000fe400078ec0ff */
[----:B------:R-:W-:Y:S02]  /*11a0*/  MOV R16, RZ ;  /* 0x000000ff00107202 */ /* 0x000fe40000000f00 */
[----:B------:R-:W-:-:S04]  /*11b0*/  ISETP.GE.U32.AND P1, PT, R18, R17, PT ;  /* 0x000000111200720c */ /* 0x000fc80003f26070 */
[----:B------:R-:W-:-:S04]  /*11c0*/  SEL R17, R19, 0x63400000, !P1 ;  /* 0x6340000013117807 */ /* 0x000fc80004800000 */
[----:B------:R-:W-:-:S04]  /*11d0*/  LOP3.LUT R17, R17, 0x80000000, R9, 0xf8, !PT ;  /* 0x8000000011117812 */ /* 0x000fc800078ef809 */
[----:B------:R-:W-:-:S06]  /*11e0*/  LOP3.LUT R17, R17, 0x100000, RZ, 0xfc, !PT ;  /* 0x0010000011117812 */ /* 0x000fcc00078efcff */
[----:B------:R-:W-:-:S10]  /*11f0*/  DFMA R10, R10, 2, -R16 ;  /* 0x400000000a0a782b */ /* 0x000fd40000000810 */
[----:B------:R-:W-:-:S07]  /*1200*/  LOP3.LUT R22, R11, 0x7ff00000, RZ, 0xc0, !PT ;  /* 0x7ff000000b167812 */ /* 0x000fce00078ec0ff */
.L_x_19:
[----:B------:R-:W-:Y:S01]  /*1210*/  IMAD.MOV.U32 R23, RZ, RZ, R21 ;  /* 0x000000ffff177224 */ /* 0x000fe200078e0015 */
[----:B------:R-:W-:Y:S01]  /*1220*/  @!P0 LOP3.LUT R23, R3, 0x7ff00000, RZ, 0xc0, !PT ;  /* 0x7ff0000003178812 */ /* 0x000fe200078ec0ff */
[----:B------:R-:W-:Y:S01]  /*1230*/  DMUL R16, R12, R10 ;  /* 0x0000000a0c107228 */ /* 0x000fe20000000000 */
[----:B------:R-:W-:-:S03]  /*1240*/  IADD3 R24, PT, PT, R22, -0x1, RZ ;  /* 0xffffffff16187810 */ /* 0x000fc60007ffe0ff */
[----:B------:R-:W-:Y:S01]  /*1250*/  VIADD R25, R23, 0xffffffff ;  /* 0xffffffff17197836 */ /* 0x000fe20000000000 */
[----:B------:R-:W-:-:S03]  /*1260*/  ISETP.GT.U32.AND P0, PT, R24, 0x7feffffe, PT ;  /* 0x7feffffe1800780c */ /* 0x000fc60003f04070 */
[----:B------:R-:W-:Y:S01]  /*1270*/  DFMA R20, R16, -R2, R10 ;  /* 0x800000021014722b */ /* 0x000fe2000000000a */
[----:B------:R-:W-:-:S07]  /*1280*/  ISETP.GT.U32.OR P0, PT, R25, 0x7feffffe, P0 ;  /* 0x7feffffe1900780c */ /* 0x000fce0000704470 */
[----:B------:R-:W-:-:S06]  /*1290*/  DFMA R12, R12, R20, R16 ;  /* 0x000000140c0c722b */ /* 0x000fcc0000000010 */
[----:B------:R-:W-:Y:S05]  /*12a0*/  @P0 BRA `(.L_x_20) ;  /* 0x00000000006c0947 */ /* 0x000fea0003800000 */
[----:B------:R-:W-:-:S04]  /*12b0*/  LOP3.LUT R9, R5, 0x7ff00000, RZ, 0xc0, !PT ;  /* 0x7ff0000005097812 */ /* 0x000fc800078ec0ff */
[CC--:B------:R-:W-:Y:S02]  /*12c0*/  VIADDMNMX R8, R18.reuse, -R9.reuse, 0xb9600000, !PT ;  /* 0xb960000012087446 */ /* 0x0c0fe40007800909 */
[----:B------:R-:W-:Y:S02]  /*12d0*/  ISETP.GE.U32.AND P0, PT, R18, R9, PT ;  /* 0x000000091200720c */ /* 0x000fe40003f06070 */
[----:B------:R-:W-:Y:S02]  /*12e0*/  VIMNMX R8, PT, PT, R8, 0x46a00000, PT ;  /* 0x46a0000008087848 */ /* 0x000fe40003fe0100 */
[----:B------:R-:W-:-:S04]  /*12f0*/  SEL R19, R19, 0x63400000, !P0 ;  /* 0x6340000013137807 */ /* 0x000fc80004000000 */
[----:B------:R-:W-:Y:S02]  /*1300*/  IADD3 R18, PT, PT, -R19, R8, RZ ;  /* 0x0000000813127210 */ /* 0x000fe40007ffe1ff */
[----:B------:R-:W-:-:S03]  /*1310*/  MOV R8, RZ ;  /* 0x000000ff00087202 */ /* 0x000fc60000000f00 */
[----:B------:R-:W-:-:S06]  /*1320*/  VIADD R9, R18, 0x7fe00000 ;  /* 0x7fe0000012097836 */ /* 0x000fcc0000000000 */
[----:B------:R-:W-:-:S10]  /*1330*/  DMUL R16, R12, R8 ;  /* 0x000000080c107228 */ /* 0x000fd40000000000 */
[----:B------:R-:W-:-:S13]  /*1340*/  FSETP.GTU.AND P0, PT, |R17|, 1.469367938527859385e-39, PT ;  /* 0x001000001100780b */ /* 0x000fda0003f0c200 */
[----:B------:R-:W-:Y:S05]  /*1350*/  @P0 BRA `(.L_x_21) ;  /* 0x0000000000940947 */ /* 0x000fea0003800000 */
[----:B------:R-:W-:Y:S01]  /*1360*/  DFMA R2, R12, -R2, R10 ;  /* 0x800000020c02722b */ /* 0x000fe2000000000a */
[----:B------:R-:W-:-:S09]  /*1370*/  IMAD.MOV.U32 R8, RZ, RZ, RZ ;  /* 0x000000ffff087224 */ /* 0x000fd200078e00ff */
[C---:B------:R-:W-:Y:S02]  /*1380*/  FSETP.NEU.AND P0, PT, R3.reuse, RZ, PT ;  /* 0x000000ff0300720b */ /* 0x040fe40003f0d000 */
[----:B------:R-:W-:-:S04]  /*1390*/  LOP3.LUT R5, R3, 0x80000000, R5, 0x48, !PT ;  /* 0x8000000003057812 */ /* 0x000fc800078e4805 */
[----:B------:R-:W-:-:S07]  /*13a0*/  LOP3.LUT R9, R5, R9, RZ, 0xfc, !PT ;  /* 0x0000000905097212 */ /* 0x000fce00078efcff */
[----:B------:R-:W-:Y:S05]  /*13b0*/  @!P0 BRA `(.L_x_21) ;  /* 0x00000000007c8947 */ /* 0x000fea0003800000 */
[----:B------:R-:W-:Y:S01]  /*13c0*/  IADD3 R3, PT, PT, -R18, RZ, RZ ;  /* 0x000000ff12037210 */ /* 0x000fe20007ffe1ff */
[----:B------:R-:W-:Y:S01]  /*13d0*/  IMAD.MOV.U32 R2, RZ, RZ, RZ ;  /* 0x000000ffff027224 */ /* 0x000fe200078e00ff */
[----:B------:R-:W-:-:S05]  /*13e0*/  DMUL.RP R8, R12, R8 ;  /* 0x000000080c087228 */ /* 0x000fca0000008000 */
[----:B------:R-:W-:-:S05]  /*13f0*/  DFMA R2, R16, -R2, R12 ;  /* 0x800000021002722b */ /* 0x000fca000000000c */
[----:B------:R-:W-:Y:S02]  /*1400*/  LOP3.LUT R5, R9, R5, RZ, 0x3c, !PT ;  /* 0x0000000509057212 */ /* 0x000fe400078e3cff */
[----:B------:R-:W-:-:S04]  /*1410*/  IADD3 R2, PT, PT, -R18, -0x43300000, RZ ;  /* 0xbcd0000012027810 */ /* 0x000fc80007ffe1ff */
[----:B------:R-:W-:-:S04]  /*1420*/  FSETP.NEU.AND P0, PT, |R3|, R2, PT ;  /* 0x000000020300720b */ /* 0x000fc80003f0d200 */
[----:B------:R-:W-:Y:S02]  /*1430*/  FSEL R16, R8, R16, !P0 ;  /* 0x0000001008107208 */ /* 0x000fe40004000000 */
[----:B------:R-:W-:Y:S01]  /*1440*/  FSEL R17, R5, R17, !P0 ;  /* 0x0000001105117208 */ /* 0x000fe20004000000 */
[----:B------:R-:W-:Y:S06]  /*1450*/  BRA `(.L_x_21) ;  /* 0x0000000000547947 */ /* 0x000fec0003800000 */
.L_x_20:
[----:B------:R-:W-:-:S14]  /*1460*/  DSETP.NAN.AND P0, PT, R8, R8, PT ;  /* 0x000000080800722a */ /* 0x000fdc0003f08000 */
[----:B------:R-:W-:Y:S05]  /*1470*/  @P0 BRA `(.L_x_22) ;  /* 0x0000000000440947 */ /* 0x000fea0003800000 */
[----:B------:R-:W-:-:S14]  /*1480*/  DSETP.NAN.AND P0, PT, R4, R4, PT ;  /* 0x000000040400722a */ /* 0x000fdc0003f08000 */
[----:B------:R-:W-:Y:S05]  /*1490*/  @P0 BRA `(.L_x_23) ;  /* 0x0000000000300947 */ /* 0x000fea0003800000 */
[----:B------:R-:W-:Y:S01]  /*14a0*/  ISETP.NE.AND P0, PT, R22, R23, PT ;  /* 0x000000171600720c */ /* 0x000fe20003f05270 */
[----:B------:R-:W-:Y:S01]  /*14b0*/  IMAD.MOV.U32 R17, RZ, RZ, -0x80000 ;  /* 0xfff80000ff117424 */ /* 0x000fe200078e00ff */
[----:B------:R-:W-:-:S11]  /*14c0*/  MOV R16, 0x0 ;  /* 0x0000000000107802 */ /* 0x000fd60000000f00 */
[----:B------:R-:W-:Y:S05]  /*14d0*/  @!P0 BRA `(.L_x_21) ;  /* 0x0000000000348947 */ /* 0x000fea0003800000 */
[----:B------:R-:W-:Y:S02]  /*14e0*/  ISETP.NE.AND P0, PT, R22, 0x7ff00000, PT ;  /* 0x7ff000001600780c */ /* 0x000fe40003f05270 */
[----:B------:R-:W-:Y:S02]  /*14f0*/  LOP3.LUT R17, R9, 0x80000000, R5, 0x48, !PT ;  /* 0x8000000009117812 */ /* 0x000fe400078e4805 */
[----:B------:R-:W-:-:S13]  /*1500*/  ISETP.EQ.OR P0, PT, R23, RZ, !P0 ;  /* 0x000000ff1700720c */ /* 0x000fda0004702670 */
[----:B------:R-:W-:Y:S02]  /*1510*/  @P0 LOP3.LUT R2, R17, 0x7ff00000, RZ, 0xfc, !PT ;  /* 0x7ff0000011020812 */ /* 0x000fe400078efcff */
[----:B------:R-:W-:Y:S01]  /*1520*/  @!P0 MOV R16, RZ ;  /* 0x000000ff00108202 */ /* 0x000fe20000000f00 */
[----:B------:R-:W-:Y:S01]  /*1530*/  @P0 IMAD.MOV.U32 R16, RZ, RZ, RZ ;  /* 0x000000ffff100224 */ /* 0x000fe200078e00ff */
[----:B------:R-:W-:Y:S01]  /*1540*/  @P0 MOV R17, R2 ;  /* 0x0000000200110202 */ /* 0x000fe20000000f00 */
[----:B------:R-:W-:Y:S06]  /*1550*/  BRA `(.L_x_21) ;  /* 0x0000000000147947 */ /* 0x000fec0003800000 */
.L_x_23:
[----:B------:R-:W-:Y:S01]  /*1560*/  LOP3.LUT R17, R5, 0x80000, RZ, 0xfc, !PT ;  /* 0x0008000005117812 */ /* 0x000fe200078efcff */
[----:B------:R-:W-:Y:S01]  /*1570*/  IMAD.MOV.U32 R16, RZ, RZ, R4 ;  /* 0x000000ffff107224 */ /* 0x000fe200078e0004 */
[----:B------:R-:W-:Y:S06]  /*1580*/  BRA `(.L_x_21) ;  /* 0x0000000000087947 */ /* 0x000fec0003800000 */
.L_x_22:
[----:B------:R-:W-:Y:S02]  /*1590*/  LOP3.LUT R17, R9, 0x80000, RZ, 0xfc, !PT ;  /* 0x0008000009117812 */ /* 0x000fe400078efcff */
[----:B------:R-:W-:-:S07]  /*15a0*/  MOV R16, R8 ;  /* 0x0000000800107202 */ /* 0x000fce0000000f00 */
.L_x_21:
[----:B------:R-:W-:Y:S01]  /*15b0*/  IMAD.MOV.U32 R2, RZ, RZ, R14 ;  /* 0x000000ffff027224 */ /* 0x000fe200078e000e */
[----:B------:R-:W-:Y:S01]  /*15c0*/  MOV R3, 0x0 ;  /* 0x0000000000037802 */ /* 0x000fe20000000f00 */
[----:B------:R-:W-:Y:S01]  /*15d0*/  IMAD.MOV.U32 R4, RZ, RZ, R16 ;  /* 0x000000ffff047224 */ /* 0x000fe200078e0010 */
[----:B------:R-:W-:Y:S02]  /*15e0*/  MOV R5, R17 ;  /* 0x0000001100057202 */ /* 0x000fe40000000f00 */
[----:B------:R-:W-:Y:S05]  /*15f0*/  RET.REL.NODEC R2 `(_Z4multPiS_S_iii) ;  /* 0xffffffe802807950 */ /* 0x000fea0003c3ffff */
.L_x_24:
[----:B------:R-:W-:-:S00]  /*1600*/  BRA `(.L_x_24) ;  /* 0xfffffffc00fc7947 */ /* 0x000fc0000383ffff */
[----:B------:R-:W-:-:S00]  /*1610*/  NOP ;  /* 0x0000000000007918 */ /* 0x000fc00000000000 */
        /* <DEDUP_REMOVED lines=14> */
.L_x_25:


//--------------------- .nv.shared.reserved.0     --------------------------
	.section	.nv.shared.reserved.0,"aw",@nobits
	.weak		__nv_reservedSMEM_offset_0_alias
	.size		__nv_reservedSMEM_offset_0_alias, 0, 64
	.other		__nv_reservedSMEM_offset_0_alias,@"STO_CUDA_RESERVED_SHARED STV_DEFAULT"
__nv_reservedSMEM_offset_0_alias:
	.zero		0
	.zero		64


//--------------------- .nv.constant0._Z4multPiS_S_iii --------------------------
	.section	.nv.constant0._Z4multPiS_S_iii,"a",@progbits
	.sectionflags	@""
	.align	4
.nv.constant0._Z4multPiS_S_iii:
	.zero		932


//--------------------- SYMBOLS --------------------------

	.type		.nv.reservedSmem.offset0,@object
	.size		.nv.reservedSmem.offset0,0x4
